//
// Generated by NVIDIA NVVM Compiler
//
// Compiler Build ID: CL-36424714
// Cuda compilation tools, release 13.0, V13.0.88
// Based on NVVM 20.0.0
//

.version 9.0
.target sm_100
.address_size 64

	// .globl	_Z24fix_fire_cuda_mix_kernelddiiiPiPdS0_

.visible .entry _Z24fix_fire_cuda_mix_kernelddiiiPiPdS0_(
	.param .f64 _Z24fix_fire_cuda_mix_kernelddiiiPiPdS0__param_0,
	.param .f64 _Z24fix_fire_cuda_mix_kernelddiiiPiPdS0__param_1,
	.param .u32 _Z24fix_fire_cuda_mix_kernelddiiiPiPdS0__param_2,
	.param .u32 _Z24fix_fire_cuda_mix_kernelddiiiPiPdS0__param_3,
	.param .u32 _Z24fix_fire_cuda_mix_kernelddiiiPiPdS0__param_4,
	.param .u64 .ptr .align 1 _Z24fix_fire_cuda_mix_kernelddiiiPiPdS0__param_5,
	.param .u64 .ptr .align 1 _Z24fix_fire_cuda_mix_kernelddiiiPiPdS0__param_6,
	.param .u64 .ptr .align 1 _Z24fix_fire_cuda_mix_kernelddiiiPiPdS0__param_7
)
{
	.reg .pred 	%p<3>;
	.reg .b32 	%r<10>;
	.reg .b64 	%rd<17>;
	.reg .b64 	%fd<15>;

	ld.param.f64 	%fd1, [_Z24fix_fire_cuda_mix_kernelddiiiPiPdS0__param_0];
	ld.param.f64 	%fd2, [_Z24fix_fire_cuda_mix_kernelddiiiPiPdS0__param_1];
	ld.param.u32 	%r2, [_Z24fix_fire_cuda_mix_kernelddiiiPiPdS0__param_2];
	ld.param.u32 	%r4, [_Z24fix_fire_cuda_mix_kernelddiiiPiPdS0__param_3];
	ld.param.u32 	%r3, [_Z24fix_fire_cuda_mix_kernelddiiiPiPdS0__param_4];
	ld.param.u64 	%rd1, [_Z24fix_fire_cuda_mix_kernelddiiiPiPdS0__param_5];
	ld.param.u64 	%rd2, [_Z24fix_fire_cuda_mix_kernelddiiiPiPdS0__param_6];
	ld.param.u64 	%rd3, [_Z24fix_fire_cuda_mix_kernelddiiiPiPdS0__param_7];
	mov.u32 	%r5, %ctaid.x;
	mov.u32 	%r6, %ntid.x;
	mov.u32 	%r7, %tid.x;
	mad.lo.s32 	%r1, %r5, %r6, %r7;
	setp.ge.s32 	%p1, %r1, %r4;
	@%p1 bra 	$L__BB0_3;
	cvta.to.global.u64 	%rd4, %rd1;
	mul.wide.s32 	%rd5, %r1, 4;
	add.s64 	%rd6, %rd4, %rd5;
	ld.global.u32 	%r8, [%rd6];
	and.b32  	%r9, %r8, %r2;
	setp.eq.s32 	%p2, %r9, 0;
	@%p2 bra 	$L__BB0_3;
	cvta.to.global.u64 	%rd7, %rd2;
	mul.wide.s32 	%rd8, %r1, 8;
	add.s64 	%rd9, %rd7, %rd8;
	ld.global.f64 	%fd3, [%rd9];
	cvta.to.global.u64 	%rd10, %rd3;
	add.s64 	%rd11, %rd10, %rd8;
	ld.global.f64 	%fd4, [%rd11];
	mul.f64 	%fd5, %fd2, %fd4;
	fma.rn.f64 	%fd6, %fd1, %fd3, %fd5;
	st.global.f64 	[%rd9], %fd6;
	mul.wide.s32 	%rd12, %r3, 8;
	add.s64 	%rd13, %rd9, %rd12;
	ld.global.f64 	%fd7, [%rd13];
	add.s64 	%rd14, %rd11, %rd12;
	ld.global.f64 	%fd8, [%rd14];
	mul.f64 	%fd9, %fd2, %fd8;
	fma.rn.f64 	%fd10, %fd1, %fd7, %fd9;
	st.global.f64 	[%rd13], %fd10;
	add.s64 	%rd15, %rd13, %rd12;
	ld.global.f64 	%fd11, [%rd15];
	add.s64 	%rd16, %rd14, %rd12;
	ld.global.f64 	%fd12, [%rd16];
	mul.f64 	%fd13, %fd2, %fd12;
	fma.rn.f64 	%fd14, %fd1, %fd11, %fd13;
	st.global.f64 	[%rd15], %fd14;
$L__BB0_3:
	ret;

}


// ===== COMPILED SASS (sm_100) =====

	.target	sm_100

	.elftype	@"ET_EXEC"


//--------------------- .note.nv.tkinfo           --------------------------
	.section	.note.nv.tkinfo,"",@"SHT_NOTE"
	.sectionflags	@"SHF_NOTE_NV_TKINFO"
	.tkinfo
        /*0018*/ 	.word	0x00000002
        /*0030*/ 	.string	""
        /*0030*/ 	.string	"ptxas"
        /*0030*/ 	.string	"Cuda compilation tools, release 13.0, V13.0.88"
        /*0030*/ 	.string	"Build cuda_13.0.r13.0/compiler.36424714_0"
        /*0030*/ 	.string	"-arch sm_100 -m 64 "



//--------------------- .note.nv.cuinfo           --------------------------
	.section	.note.nv.cuinfo,"",@"SHT_NOTE"
	.sectionflags	@"SHF_NOTE_NV_CUINFO"
        /*0018*/ 	.short	0x0002
        /*001a*/ 	.short	0x0064
        /*001c*/ 	.short	0x0082
	.zero		2


//--------------------- .nv.info                  --------------------------
	.section	.nv.info,"",@"SHT_CUDA_INFO"
	.align	4


	//----- nvinfo : EIATTR_REGCOUNT
	.align		4
        /*0000*/ 	.byte	0x04, 0x2f
        /*0002*/ 	.short	(.L_1 - .L_0)
	.align		4
.L_0:
        /*0004*/ 	.word	index@(_Z24fix_fire_cuda_mix_kernelddiiiPiPdS0_)
        /*0008*/ 	.word	0x00000014


	//----- nvinfo : EIATTR_FRAME_SIZE
	.align		4
.L_1:
        /*000c*/ 	.byte	0x04, 0x11
        /*000e*/ 	.short	(.L_3 - .L_2)
	.align		4
.L_2:
        /*0010*/ 	.word	index@(_Z24fix_fire_cuda_mix_kernelddiiiPiPdS0_)
        /*0014*/ 	.word	0x00000000


	//----- nvinfo : EIATTR_MIN_STACK_SIZE
	.align		4
.L_3:
        /*0018*/ 	.byte	0x04, 0x12
        /*001a*/ 	.short	(.L_5 - .L_4)
	.align		4
.L_4:
        /*001c*/ 	.word	index@(_Z24fix_fire_cuda_mix_kernelddiiiPiPdS0_)
        /*0020*/ 	.word	0x00000000
.L_5:


//--------------------- .nv.compat                --------------------------
	.section	.nv.compat,"",@"SHT_CUDA_COMPAT_INFO"
	.align	4
        /*0000*/ 	.byte	0x02, 0x09, 0x00, 0x00, 0x02, 0x02, 0x01, 0x00, 0x02, 0x05, 0x05, 0x00, 0x03, 0x07, 0x01, 0x01
        /*0010*/ 	.byte	0x02, 0x03, 0x00, 0x00, 0x02, 0x06, 0x01, 0x00, 0x04, 0x0b, 0x08, 0x00, 0x01, 0x00, 0x00, 0x00
        /*0020*/ 	.byte	0x00, 0x00, 0x00, 0x00


//--------------------- .nv.info._Z24fix_fire_cuda_mix_kernelddiiiPiPdS0_ --------------------------
	.section	.nv.info._Z24fix_fire_cuda_mix_kernelddiiiPiPdS0_,"",@"SHT_CUDA_INFO"
	.sectionflags	@""
	.align	4


	//----- nvinfo : EIATTR_CUDA_API_VERSION
	.align		4
        /*0000*/ 	.byte	0x04, 0x37
        /*0002*/ 	.short	(.L_7 - .L_6)
.L_6:
        /*0004*/ 	.word	0x00000082


	//----- nvinfo : EIATTR_KPARAM_INFO
	.align		4
.L_7:
        /*0008*/ 	.byte	0x04, 0x17
        /*000a*/ 	.short	(.L_9 - .L_8)
.L_8:
        /*000c*/ 	.word	0x00000000
        /*0010*/ 	.short	0x0007
        /*0012*/ 	.short	0x0030
        /*0014*/ 	.byte	0x00, 0xf5, 0x21, 0x00


	//----- nvinfo : EIATTR_KPARAM_INFO
	.align		4
.L_9:
        /*0018*/ 	.byte	0x04, 0x17
        /*001a*/ 	.short	(.L_11 - .L_10)
.L_10:
        /*001c*/ 	.word	0x00000000
        /*0020*/ 	.short	0x0006
        /*0022*/ 	.short	0x0028
        /*0024*/ 	.byte	0x00, 0xf5, 0x21, 0x00


	//----- nvinfo : EIATTR_KPARAM_INFO
	.align		4
.L_11:
        /*0028*/ 	.byte	0x04, 0x17
        /*002a*/ 	.short	(.L_13 - .L_12)
.L_12:
        /*002c*/ 	.word	0x00000000
        /*0030*/ 	.short	0x0005
        /*0032*/ 	.short	0x0020
        /*0034*/ 	.byte	0x00, 0xf5, 0x21, 0x00


	//----- nvinfo : EIATTR_KPARAM_INFO
	.align		4
.L_13:
        /*0038*/ 	.byte	0x04, 0x17
        /*003a*/ 	.short	(.L_15 - .L_14)
.L_14:
        /*003c*/ 	.word	0x00000000
        /*0040*/ 	.short	0x0004
        /*0042*/ 	.short	0x0018
        /*0044*/ 	.byte	0x00, 0xf0, 0x11, 0x00


	//----- nvinfo : EIATTR_KPARAM_INFO
	.align		4
.L_15:
        /*0048*/ 	.byte	0x04, 0x17
        /*004a*/ 	.short	(.L_17 - .L_16)
.L_16:
        /*004c*/ 	.word	0x00000000
        /*0050*/ 	.short	0x0003
        /*0052*/ 	.short	0x0014
        /*0054*/ 	.byte	0x00, 0xf0, 0x11, 0x00


	//----- nvinfo : EIATTR_KPARAM_INFO
	.align		4
.L_17:
        /*0058*/ 	.byte	0x04, 0x17
        /*005a*/ 	.short	(.L_19 - .L_18)
.L_18:
        /*005c*/ 	.word	0x00000000
        /*0060*/ 	.short	0x0002
        /*0062*/ 	.short	0x0010
        /*0064*/ 	.byte	0x00, 0xf0, 0x11, 0x00


	//----- nvinfo : EIATTR_KPARAM_INFO
	.align		4
.L_19:
        /*0068*/ 	.byte	0x04, 0x17
        /*006a*/ 	.short	(.L_21 - .L_20)
.L_20:
        /*006c*/ 	.word	0x00000000
        /*0070*/ 	.short	0x0001
        /*0072*/ 	.short	0x0008
        /*0074*/ 	.byte	0x00, 0xf0, 0x21, 0x00


	//----- nvinfo : EIATTR_KPARAM_INFO
	.align		4
.L_21:
        /*0078*/ 	.byte	0x04, 0x17
        /*007a*/ 	.short	(.L_23 - .L_22)
.L_22:
        /*007c*/ 	.word	0x00000000
        /*0080*/ 	.short	0x0000
        /*0082*/ 	.short	0x0000
        /*0084*/ 	.byte	0x00, 0xf0, 0x21, 0x00


	//----- nvinfo : EIATTR_SPARSE_MMA_MASK
	.align		4
.L_23:
        /*0088*/ 	.byte	0x03, 0x50
        /*008a*/ 	.short	0x0000


	//----- nvinfo : EIATTR_MAXREG_COUNT
	.align		4
        /*008c*/ 	.byte	0x03, 0x1b
        /*008e*/ 	.short	0x00ff


	//----- nvinfo : EIATTR_MERCURY_ISA_VERSION
	.align		4
        /*0090*/ 	.byte	0x03, 0x5f
        /*0092*/ 	.short	0x0101


	//----- nvinfo : EIATTR_VRC_CTA_INIT_COUNT
	.align		4
        /*0094*/ 	.byte	0x02, 0x4a
	.zero		1
	.zero		1


	//----- nvinfo : EIATTR_EXIT_INSTR_OFFSETS
	.align		4
        /*0098*/ 	.byte	0x04, 0x1c
        /*009a*/ 	.short	(.L_25 - .L_24)


	//   ....[0]....
.L_24:
        /*009c*/ 	.word	0x00000070


	//   ....[1]....
        /*00a0*/ 	.word	0x000000e0


	//   ....[2]....
        /*00a4*/ 	.word	0x00000280


	//----- nvinfo : EIATTR_CBANK_PARAM_SIZE
	.align		4
.L_25:
        /*00a8*/ 	.byte	0x03, 0x19
        /*00aa*/ 	.short	0x0038


	//----- nvinfo : EIATTR_PARAM_CBANK
	.align		4
        /*00ac*/ 	.byte	0x04, 0x0a
        /*00ae*/ 	.short	(.L_27 - .L_26)
	.align		4
.L_26:
        /*00b0*/ 	.word	index@(.nv.constant0._Z24fix_fire_cuda_mix_kernelddiiiPiPdS0_)
        /*00b4*/ 	.short	0x0380
        /*00b6*/ 	.short	0x0038


	//----- nvinfo : EIATTR_SW_WAR
	.align		4
.L_27:
        /*00b8*/ 	.byte	0x04, 0x36
        /*00ba*/ 	.short	(.L_29 - .L_28)
.L_28:
        /*00bc*/ 	.word	0x00000008
.L_29:


//--------------------- .nv.callgraph             --------------------------
	.section	.nv.callgraph,"",@"SHT_CUDA_CALLGRAPH"
	.align	4
	.sectionentsize	8
	.align		4
        /*0000*/ 	.word	0x00000000
	.align		4
        /*0004*/ 	.word	0xffffffff
	.align		4
        /*0008*/ 	.word	0x00000000
	.align		4
        /*000c*/ 	.word	0xfffffffe
	.align		4
        /*0010*/ 	.word	0x00000000
	.align		4
        /*0014*/ 	.word	0xfffffffd
	.align		4
        /*0018*/ 	.word	0x00000000
	.align		4
        /*001c*/ 	.word	0xfffffffc


//--------------------- .text._Z24fix_fire_cuda_mix_kernelddiiiPiPdS0_ --------------------------
	.section	.text._Z24fix_fire_cuda_mix_kernelddiiiPiPdS0_,"ax",@progbits
	.align	128
        .global         _Z24fix_fire_cuda_mix_kernelddiiiPiPdS0_
        .type           _Z24fix_fire_cuda_mix_kernelddiiiPiPdS0_,@function
        .size           _Z24fix_fire_cuda_mix_kernelddiiiPiPdS0_,(.L_x_1 - _Z24fix_fire_cuda_mix_kernelddiiiPiPdS0_)
        .other          _Z24fix_fire_cuda_mix_kernelddiiiPiPdS0_,@"STO_CUDA_ENTRY STV_DEFAULT"
_Z24fix_fire_cuda_mix_kernelddiiiPiPdS0_:
.text._Z24fix_fire_cuda_mix_kernelddiiiPiPdS0_:
[----:B------:R-:W-:Y:S01]  /*0000*/  LDC R1, c[0x0][0x37c] ;  /* 0x0000df00ff017b82 */ /* 0x000fe20000000800 */
[----:B------:R-:W0:Y:S07]  /*0010*/  S2R R0, SR_TID.X ;  /* 0x0000000000007919 */ /* 0x000e2e0000002100 */
[----:B------:R-:W0:Y:S01]  /*0020*/  S2UR UR4, SR_CTAID.X ;  /* 0x00000000000479c3 */ /* 0x000e220000002500 */
[----:B------:R-:W1:Y:S07]  /*0030*/  LDCU UR5, c[0x0][0x394] ;  /* 0x00007280ff0577ac */ /* 0x000e6e0008000800 */
[----:B------:R-:W0:Y:S02]  /*0040*/  LDC R5, c[0x0][0x360] ;  /* 0x0000d800ff057b82 */ /* 0x000e240000000800 */
[----:B0-----:R-:W-:-:S05]  /*0050*/  IMAD R5, R5, UR4, R0 ;  /* 0x0000000405057c24 */ /* 0x001fca000f8e0200 */
[----:B-1----:R-:W-:-:S13]  /*0060*/  ISETP.GE.AND P0, PT, R5, UR5, PT ;  /* 0x0000000505007c0c */ /* 0x002fda000bf06270 */
[----:B------:R-:W-:Y:S05]  /*0070*/  @P0 EXIT ;  /* 0x000000000000094d */ /* 0x000fea0003800000 */
[----:B------:R-:W0:Y:S01]  /*0080*/  LDC.64 R2, c[0x0][0x3a0] ;  /* 0x0000e800ff027b82 */ /* 0x000e220000000a00 */
[----:B------:R-:W1:Y:S01]  /*0090*/  LDCU.64 UR4, c[0x0][0x358] ;  /* 0x00006b00ff0477ac */ /* 0x000e620008000a00 */
[----:B------:R-:W2:Y:S01]  /*00a0*/  LDCU UR6, c[0x0][0x390] ;  /* 0x00007200ff0677ac */ /* 0x000ea20008000800 */
[----:B0-----:R-:W-:-:S06]  /*00b0*/  IMAD.WIDE R2, R5, 0x4, R2 ;  /* 0x0000000405027825 */ /* 0x001fcc00078e0202 */
[----:B-1----:R-:W2:Y:S02]  /*00c0*/  LDG.E R2, desc[UR4][R2.64] ;  /* 0x0000000402027981 */ /* 0x002ea4000c1e1900 */
[----:B--2---:R-:W-:-:S13]  /*00d0*/  LOP3.LUT P0, RZ, R2, UR6, RZ, 0xc0, !PT ;  /* 0x0000000602ff7c12 */ /* 0x004fda000f80c0ff */
[----:B------:R-:W-:Y:S05]  /*00e0*/  @!P0 EXIT ;  /* 0x000000000000894d */ /* 0x000fea0003800000 */
[----:B------:R-:W0:Y:S01]  /*00f0*/  LDC.64 R6, c[0x0][0x3b0] ;  /* 0x0000ec00ff067b82 */ /* 0x000e220000000a00 */
[----:B------:R-:W1:Y:S07]  /*0100*/  LDCU.128 UR8, c[0x0][0x380] ;  /* 0x00007000ff0877ac */ /* 0x000e6e0008000c00 */
[----:B------:R-:W2:Y:S08]  /*0110*/  LDC.64 R2, c[0x0][0x3a8] ;  /* 0x0000ea00ff027b82 */ /* 0x000eb00000000a00 */
[----:B------:R-:W3:Y:S01]  /*0120*/  LDC R15, c[0x0][0x398] ;  /* 0x0000e600ff0f7b82 */ /* 0x000ee20000000800 */
[----:B0-----:R-:W-:-:S05]  /*0130*/  IMAD.WIDE R6, R5, 0x8, R6 ;  /* 0x0000000805067825 */ /* 0x001fca00078e0206 */
[----:B------:R-:W1:Y:S01]  /*0140*/  LDG.E.64 R8, desc[UR4][R6.64] ;  /* 0x0000000406087981 */ /* 0x000e62000c1e1b00 */
[----:B--2---:R-:W-:-:S05]  /*0150*/  IMAD.WIDE R2, R5, 0x8, R2 ;  /* 0x0000000805027825 */ /* 0x004fca00078e0202 */
[----:B------:R-:W2:Y:S01]  /*0160*/  LDG.E.64 R4, desc[UR4][R2.64] ;  /* 0x0000000402047981 */ /* 0x000ea2000c1e1b00 */
[----:B---3--:R-:W-:Y:S01]  /*0170*/  IMAD.WIDE R10, R15, 0x8, R6 ;  /* 0x000000080f0a7825 */ /* 0x008fe200078e0206 */
[----:B-1----:R-:W-:-:S08]  /*0180*/  DMUL R8, R8, UR10 ;  /* 0x0000000a08087c28 */ /* 0x002fd00008000000 */
[----:B--2---:R-:W-:Y:S01]  /*0190*/  DFMA R4, R4, UR8, R8 ;  /* 0x0000000804047c2b */ /* 0x004fe20008000008 */
[----:B------:R-:W-:-:S06]  /*01a0*/  IMAD.WIDE R8, R15, 0x8, R2 ;  /* 0x000000080f087825 */ /* 0x000fcc00078e0202 */
[----:B------:R0:W-:Y:S04]  /*01b0*/  STG.E.64 desc[UR4][R2.64], R4 ;  /* 0x0000000402007986 */ /* 0x0001e8000c101b04 */
[----:B------:R-:W2:Y:S04]  /*01c0*/  LDG.E.64 R12, desc[UR4][R10.64] ;  /* 0x000000040a0c7981 */ /* 0x000ea8000c1e1b00 */
[----:B------:R-:W3:Y:S01]  /*01d0*/  LDG.E.64 R6, desc[UR4][R8.64] ;  /* 0x0000000408067981 */ /* 0x000ee2000c1e1b00 */
[----:B------:R-:W-:Y:S01]  /*01e0*/  IMAD.WIDE R16, R15, 0x8, R10 ;  /* 0x000000080f107825 */ /* 0x000fe200078e020a */
[----:B--2---:R-:W-:-:S08]  /*01f0*/  DMUL R12, R12, UR10 ;  /* 0x0000000a0c0c7c28 */ /* 0x004fd00008000000 */
[----:B---3--:R-:W-:Y:S01]  /*0200*/  DFMA R6, R6, UR8, R12 ;  /* 0x0000000806067c2b */ /* 0x008fe2000800000c */
[----:B------:R-:W-:-:S06]  /*0210*/  IMAD.WIDE R12, R15, 0x8, R8 ;  /* 0x000000080f0c7825 */ /* 0x000fcc00078e0208 */
[----:B------:R-:W-:Y:S04]  /*0220*/  STG.E.64 desc[UR4][R8.64], R6 ;  /* 0x0000000608007986 */ /* 0x000fe8000c101b04 */
[----:B------:R-:W0:Y:S04]  /*0230*/  LDG.E.64 R16, desc[UR4][R16.64] ;  /* 0x0000000410107981 */ /* 0x000e28000c1e1b00 */
[----:B------:R-:W2:Y:S01]  /*0240*/  LDG.E.64 R14, desc[UR4][R12.64] ;  /* 0x000000040c0e7981 */ /* 0x000ea2000c1e1b00 */
[----:B0-----:R-:W-:-:S08]  /*0250*/  DMUL R2, R16, UR10 ;  /* 0x0000000a10027c28 */ /* 0x001fd00008000000 */
[----:B--2---:R-:W-:-:S07]  /*0260*/  DFMA R2, R14, UR8, R2 ;  /* 0x000000080e027c2b */ /* 0x004fce0008000002 */
[----:B------:R-:W-:Y:S01]  /*0270*/  STG.E.64 desc[UR4][R12.64], R2 ;  /* 0x000000020c007986 */ /* 0x000fe2000c101b04 */
[----:B------:R-:W-:Y:S05]  /*0280*/  EXIT ;  /* 0x000000000000794d */ /* 0x000fea0003800000 */
.L_x_0:
[----:B------:R-:W-:-:S00]  /*0290*/  BRA `(.L_x_0) ;  /* 0xfffffffc00fc7947 */ /* 0x000fc0000383ffff */
[----:B------:R-:W-:-:S00]  /*02a0*/  NOP ;  /* 0x0000000000007918 */ /* 0x000fc00000000000 */
        /* <DEDUP_REMOVED lines=13> */
.L_x_1:


//--------------------- .nv.shared.reserved.0     --------------------------
	.section	.nv.shared.reserved.0,"aw",@nobits
	.weak		__nv_reservedSMEM_offset_0_alias
	.size		__nv_reservedSMEM_offset_0_alias, 0, 64
	.other		__nv_reservedSMEM_offset_0_alias,@"STO_CUDA_RESERVED_SHARED STV_DEFAULT"
__nv_reservedSMEM_offset_0_alias:
	.zero		0
	.zero		64


//--------------------- .nv.constant0._Z24fix_fire_cuda_mix_kernelddiiiPiPdS0_ --------------------------
	.section	.nv.constant0._Z24fix_fire_cuda_mix_kernelddiiiPiPdS0_,"a",@progbits
	.sectionflags	@""
	.align	4
.nv.constant0._Z24fix_fire_cuda_mix_kernelddiiiPiPdS0_:
	.zero		952


//--------------------- SYMBOLS --------------------------

	.type		.nv.reservedSmem.offset0,@object
	.size		.nv.reservedSmem.offset0,0x4
